//
// Generated by NVIDIA NVVM Compiler
//
// Compiler Build ID: CL-36424714
// Cuda compilation tools, release 13.0, V13.0.88
// Based on NVVM 20.0.0
//

.version 9.0
.target sm_100
.address_size 64

	// .globl	_Z13swiglu_kernelPKfPfi

.visible .entry _Z13swiglu_kernelPKfPfi(
	.param .u64 .ptr .align 1 _Z13swiglu_kernelPKfPfi_param_0,
	.param .u64 .ptr .align 1 _Z13swiglu_kernelPKfPfi_param_1,
	.param .u32 _Z13swiglu_kernelPKfPfi_param_2
)
{
	.reg .pred 	%p<2>;
	.reg .b32 	%r<6>;
	.reg .b32 	%f<8>;
	.reg .b64 	%rd<10>;

	ld.param.u64 	%rd1, [_Z13swiglu_kernelPKfPfi_param_0];
	ld.param.u64 	%rd2, [_Z13swiglu_kernelPKfPfi_param_1];
	ld.param.u32 	%r2, [_Z13swiglu_kernelPKfPfi_param_2];
	mov.u32 	%r3, %tid.x;
	mov.u32 	%r4, %ntid.x;
	mov.u32 	%r5, %ctaid.x;
	mad.lo.s32 	%r1, %r4, %r5, %r3;
	setp.ge.s32 	%p1, %r1, %r2;
	@%p1 bra 	$L__BB0_2;
	cvta.to.global.u64 	%rd3, %rd1;
	cvta.to.global.u64 	%rd4, %rd2;
	mul.wide.s32 	%rd5, %r1, 4;
	add.s64 	%rd6, %rd3, %rd5;
	ld.global.f32 	%f1, [%rd6];
	mul.f32 	%f2, %f1, 0fBFB8AA3B;
	ex2.approx.f32 	%f3, %f2;
	add.f32 	%f4, %f3, 0f3F800000;
	div.rn.f32 	%f5, %f1, %f4;
	add.s64 	%rd7, %rd4, %rd5;
	st.global.f32 	[%rd7], %f5;
	mul.wide.s32 	%rd8, %r2, 4;
	add.s64 	%rd9, %rd6, %rd8;
	ld.global.f32 	%f6, [%rd9];
	mul.f32 	%f7, %f5, %f6;
	st.global.f32 	[%rd7], %f7;
$L__BB0_2:
	ret;

}


// ===== COMPILED SASS (sm_100) =====

	.target	sm_100

	.elftype	@"ET_EXEC"


//--------------------- .note.nv.tkinfo           --------------------------
	.section	.note.nv.tkinfo,"",@"SHT_NOTE"
	.sectionflags	@"SHF_NOTE_NV_TKINFO"
	.tkinfo
        /*0018*/ 	.word	0x00000002
        /*0030*/ 	.string	""
        /*0030*/ 	.string	"ptxas"
        /*0030*/ 	.string	"Cuda compilation tools, release 13.0, V13.0.88"
        /*0030*/ 	.string	"Build cuda_13.0.r13.0/compiler.36424714_0"
        /*0030*/ 	.string	"-arch sm_100 -m 64 "



//--------------------- .note.nv.cuinfo           --------------------------
	.section	.note.nv.cuinfo,"",@"SHT_NOTE"
	.sectionflags	@"SHF_NOTE_NV_CUINFO"
        /*0018*/ 	.short	0x0002
        /*001a*/ 	.short	0x0064
        /*001c*/ 	.short	0x0082
	.zero		2


//--------------------- .nv.info                  --------------------------
	.section	.nv.info,"",@"SHT_CUDA_INFO"
	.align	4


	//----- nvinfo : EIATTR_REGCOUNT
	.align		4
        /*0000*/ 	.byte	0x04, 0x2f
        /*0002*/ 	.short	(.L_1 - .L_0)
	.align		4
.L_0:
        /*0004*/ 	.word	index@(_Z13swiglu_kernelPKfPfi)
        /*0008*/ 	.word	0x00000012


	//----- nvinfo : EIATTR_FRAME_SIZE
	.align		4
.L_1:
        /*000c*/ 	.byte	0x04, 0x11
        /*000e*/ 	.short	(.L_3 - .L_2)
	.align		4
.L_2:
        /*0010*/ 	.word	index@($__internal_0_$__cuda_sm3x_div_rn_noftz_f32_slowpath)
        /*0014*/ 	.word	0x00000000


	//----- nvinfo : EIATTR_FRAME_SIZE
	.align		4
.L_3:
        /*0018*/ 	.byte	0x04, 0x11
        /*001a*/ 	.short	(.L_5 - .L_4)
	.align		4
.L_4:
        /*001c*/ 	.word	index@(_Z13swiglu_kernelPKfPfi)
        /*0020*/ 	.word	0x00000000


	//----- nvinfo : EIATTR_MIN_STACK_SIZE
	.align		4
.L_5:
        /*0024*/ 	.byte	0x04, 0x12
        /*0026*/ 	.short	(.L_7 - .L_6)
	.align		4
.L_6:
        /*0028*/ 	.word	index@(_Z13swiglu_kernelPKfPfi)
        /*002c*/ 	.word	0x00000000
.L_7:


//--------------------- .nv.compat                --------------------------
	.section	.nv.compat,"",@"SHT_CUDA_COMPAT_INFO"
	.align	4
        /*0000*/ 	.byte	0x02, 0x09, 0x00, 0x00, 0x02, 0x02, 0x01, 0x00, 0x02, 0x05, 0x05, 0x00, 0x03, 0x07, 0x01, 0x01
        /*0010*/ 	.byte	0x02, 0x03, 0x00, 0x00, 0x02, 0x06, 0x01, 0x00, 0x04, 0x0b, 0x08, 0x00, 0x01, 0x00, 0x00, 0x00
        /*0020*/ 	.byte	0x00, 0x00, 0x00, 0x00


//--------------------- .nv.info._Z13swiglu_kernelPKfPfi --------------------------
	.section	.nv.info._Z13swiglu_kernelPKfPfi,"",@"SHT_CUDA_INFO"
	.sectionflags	@""
	.align	4


	//----- nvinfo : EIATTR_CUDA_API_VERSION
	.align		4
        /*0000*/ 	.byte	0x04, 0x37
        /*0002*/ 	.short	(.L_9 - .L_8)
.L_8:
        /*0004*/ 	.word	0x00000082


	//----- nvinfo : EIATTR_KPARAM_INFO
	.align		4
.L_9:
        /*0008*/ 	.byte	0x04, 0x17
        /*000a*/ 	.short	(.L_11 - .L_10)
.L_10:
        /*000c*/ 	.word	0x00000000
        /*0010*/ 	.short	0x0002
        /*0012*/ 	.short	0x0010
        /*0014*/ 	.byte	0x00, 0xf0, 0x11, 0x00


	//----- nvinfo : EIATTR_KPARAM_INFO
	.align		4
.L_11:
        /*0018*/ 	.byte	0x04, 0x17
        /*001a*/ 	.short	(.L_13 - .L_12)
.L_12:
        /*001c*/ 	.word	0x00000000
        /*0020*/ 	.short	0x0001
        /*0022*/ 	.short	0x0008
        /*0024*/ 	.byte	0x00, 0xf5, 0x21, 0x00


	//----- nvinfo : EIATTR_KPARAM_INFO
	.align		4
.L_13:
        /*0028*/ 	.byte	0x04, 0x17
        /*002a*/ 	.short	(.L_15 - .L_14)
.L_14:
        /*002c*/ 	.word	0x00000000
        /*0030*/ 	.short	0x0000
        /*0032*/ 	.short	0x0000
        /*0034*/ 	.byte	0x00, 0xf5, 0x21, 0x00


	//----- nvinfo : EIATTR_SPARSE_MMA_MASK
	.align		4
.L_15:
        /*0038*/ 	.byte	0x03, 0x50
        /*003a*/ 	.short	0x0000


	//----- nvinfo : EIATTR_MAXREG_COUNT
	.align		4
        /*003c*/ 	.byte	0x03, 0x1b
        /*003e*/ 	.short	0x00ff


	//----- nvinfo : EIATTR_MERCURY_ISA_VERSION
	.align		4
        /*0040*/ 	.byte	0x03, 0x5f
        /*0042*/ 	.short	0x0101


	//----- nvinfo : EIATTR_VRC_CTA_INIT_COUNT
	.align		4
        /*0044*/ 	.byte	0x02, 0x4a
	.zero		1
	.zero		1


	//----- nvinfo : EIATTR_EXIT_INSTR_OFFSETS
	.align		4
        /*0048*/ 	.byte	0x04, 0x1c
        /*004a*/ 	.short	(.L_17 - .L_16)


	//   ....[0]....
.L_16:
        /*004c*/ 	.word	0x00000070


	//   ....[1]....
        /*0050*/ 	.word	0x00000270


	//----- nvinfo : EIATTR_CRS_STACK_SIZE
	.align		4
.L_17:
        /*0054*/ 	.byte	0x04, 0x1e
        /*0056*/ 	.short	(.L_19 - .L_18)
.L_18:
        /*0058*/ 	.word	0x00000000


	//----- nvinfo : EIATTR_CBANK_PARAM_SIZE
	.align		4
.L_19:
        /*005c*/ 	.byte	0x03, 0x19
        /*005e*/ 	.short	0x0014


	//----- nvinfo : EIATTR_PARAM_CBANK
	.align		4
        /*0060*/ 	.byte	0x04, 0x0a
        /*0062*/ 	.short	(.L_21 - .L_20)
	.align		4
.L_20:
        /*0064*/ 	.word	index@(.nv.constant0._Z13swiglu_kernelPKfPfi)
        /*0068*/ 	.short	0x0380
        /*006a*/ 	.short	0x0014


	//----- nvinfo : EIATTR_SW_WAR
	.align		4
.L_21:
        /*006c*/ 	.byte	0x04, 0x36
        /*006e*/ 	.short	(.L_23 - .L_22)
.L_22:
        /*0070*/ 	.word	0x00000008
.L_23:


//--------------------- .nv.callgraph             --------------------------
	.section	.nv.callgraph,"",@"SHT_CUDA_CALLGRAPH"
	.align	4
	.sectionentsize	8
	.align		4
        /*0000*/ 	.word	0x00000000
	.align		4
        /*0004*/ 	.word	0xffffffff
	.align		4
        /*0008*/ 	.word	0x00000000
	.align		4
        /*000c*/ 	.word	0xfffffffe
	.align		4
        /*0010*/ 	.word	0x00000000
	.align		4
        /*0014*/ 	.word	0xfffffffd
	.align		4
        /*0018*/ 	.word	0x00000000
	.align		4
        /*001c*/ 	.word	0xfffffffc


//--------------------- .text._Z13swiglu_kernelPKfPfi --------------------------
	.section	.text._Z13swiglu_kernelPKfPfi,"ax",@progbits
	.align	128
        .global         _Z13swiglu_kernelPKfPfi
        .type           _Z13swiglu_kernelPKfPfi,@function
        .size           _Z13swiglu_kernelPKfPfi,(.L_x_14 - _Z13swiglu_kernelPKfPfi)
        .other          _Z13swiglu_kernelPKfPfi,@"STO_CUDA_ENTRY STV_DEFAULT"
_Z13swiglu_kernelPKfPfi:
.text._Z13swiglu_kernelPKfPfi:
[----:B------:R-:W-:Y:S01]  /*0000*/  LDC R1, c[0x0][0x37c] ;  /* 0x0000df00ff017b82 */ /* 0x000fe20000000800 */
[----:B------:R-:W0:Y:S01]  /*0010*/  S2R R2, SR_TID.X ;  /* 0x0000000000027919 */ /* 0x000e220000002100 */
[----:B------:R-:W0:Y:S01]  /*0020*/  LDCU UR4, c[0x0][0x360] ;  /* 0x00006c00ff0477ac */ /* 0x000e220008000800 */
[----:B------:R-:W0:Y:S01]  /*0030*/  S2R R3, SR_CTAID.X ;  /* 0x0000000000037919 */ /* 0x000e220000002500 */
[----:B------:R-:W1:Y:S01]  /*0040*/  LDCU UR5, c[0x0][0x390] ;  /* 0x00007200ff0577ac */ /* 0x000e620008000800 */
[----:B0-----:R-:W-:-:S05]  /*0050*/  IMAD R2, R3, UR4, R2 ;  /* 0x0000000403027c24 */ /* 0x001fca000f8e0202 */
[----:B-1----:R-:W-:-:S13]  /*0060*/  ISETP.GE.AND P0, PT, R2, UR5, PT ;  /* 0x0000000502007c0c */ /* 0x002fda000bf06270 */
[----:B------:R-:W-:Y:S05]  /*0070*/  @P0 EXIT ;  /* 0x000000000000094d */ /* 0x000fea0003800000 */
[----:B------:R-:W0:Y:S01]  /*0080*/  LDC.64 R4, c[0x0][0x380] ;  /* 0x0000e000ff047b82 */ /* 0x000e220000000a00 */
[----:B------:R-:W1:Y:S01]  /*0090*/  LDCU.64 UR4, c[0x0][0x358] ;  /* 0x00006b00ff0477ac */ /* 0x000e620008000a00 */
[----:B0-----:R-:W-:-:S05]  /*00a0*/  IMAD.WIDE R4, R2, 0x4, R4 ;  /* 0x0000000402047825 */ /* 0x001fca00078e0204 */
[----:B-1----:R-:W2:Y:S01]  /*00b0*/  LDG.E R0, desc[UR4][R4.64] ;  /* 0x0000000404007981 */ /* 0x002ea2000c1e1900 */
[----:B------:R-:W-:Y:S01]  /*00c0*/  BSSY.RECONVERGENT B0, `(.L_x_0) ;  /* 0x0000012000007945 */ /* 0x000fe20003800200 */
[----:B--2---:R-:W-:-:S05]  /*00d0*/  FMUL R3, R0, -1.4426950216293334961 ;  /* 0xbfb8aa3b00037820 */ /* 0x004fca0000400000 */
[----:B------:R-:W-:-:S13]  /*00e0*/  FSETP.GEU.AND P0, PT, R3, -126, PT ;  /* 0xc2fc00000300780b */ /* 0x000fda0003f0e000 */
[----:B------:R-:W-:-:S04]  /*00f0*/  @!P0 FMUL R3, R3, 0.5 ;  /* 0x3f00000003038820 */ /* 0x000fc80000400000 */
[----:B------:R-:W0:Y:S02]  /*0100*/  MUFU.EX2 R6, R3 ;  /* 0x0000000300067308 */ /* 0x000e240000000800 */
[----:B0-----:R-:W-:-:S04]  /*0110*/  @!P0 FMUL R6, R6, R6 ;  /* 0x0000000606068220 */ /* 0x001fc80000400000 */
[----:B------:R-:W-:-:S04]  /*0120*/  FADD R3, R6, 1 ;  /* 0x3f80000006037421 */ /* 0x000fc80000000000 */
[----:B------:R-:W0:Y:S08]  /*0130*/  MUFU.RCP R6, R3 ;  /* 0x0000000300067308 */ /* 0x000e300000001000 */
[----:B------:R-:W1:Y:S01]  /*0140*/  FCHK P0, R0, R3 ;  /* 0x0000000300007302 */ /* 0x000e620000000000 */
[----:B0-----:R-:W-:-:S04]  /*0150*/  FFMA R7, -R3, R6, 1 ;  /* 0x3f80000003077423 */ /* 0x001fc80000000106 */
[----:B------:R-:W-:-:S04]  /*0160*/  FFMA R7, R6, R7, R6 ;  /* 0x0000000706077223 */ /* 0x000fc80000000006 */
[----:B------:R-:W-:-:S04]  /*0170*/  FFMA R6, R0, R7, RZ ;  /* 0x0000000700067223 */ /* 0x000fc800000000ff */
[----:B------:R-:W-:-:S04]  /*0180*/  FFMA R8, -R3, R6, R0 ;  /* 0x0000000603087223 */ /* 0x000fc80000000100 */
[----:B------:R-:W-:Y:S01]  /*0190*/  FFMA R9, R7, R8, R6 ;  /* 0x0000000807097223 */ /* 0x000fe20000000006 */
[----:B-1----:R-:W-:Y:S06]  /*01a0*/  @!P0 BRA `(.L_x_1) ;  /* 0x00000000000c8947 */ /* 0x002fec0003800000 */
[----:B------:R-:W-:-:S07]  /*01b0*/  MOV R6, 0x1d0 ;  /* 0x000001d000067802 */ /* 0x000fce0000000f00 */
[----:B------:R-:W-:Y:S05]  /*01c0*/  CALL.REL.NOINC `($__internal_0_$__cuda_sm3x_div_rn_noftz_f32_slowpath) ;  /* 0x00000000002c7944 */ /* 0x000fea0003c00000 */
[----:B------:R-:W-:-:S07]  /*01d0*/  IMAD.MOV.U32 R9, RZ, RZ, R0 ;  /* 0x000000ffff097224 */ /* 0x000fce00078e0000 */
.L_x_1:
[----:B------:R-:W-:Y:S05]  /*01e0*/  BSYNC.RECONVERGENT B0 ;  /* 0x0000000000007941 */ /* 0x000fea0003800200 */
.L_x_0:
[----:B------:R-:W0:Y:S08]  /*01f0*/  LDC.64 R6, c[0x0][0x388] ;  /* 0x0000e200ff067b82 */ /* 0x000e300000000a00 */
[----:B------:R-:W1:Y:S01]  /*0200*/  LDC R11, c[0x0][0x390] ;  /* 0x0000e400ff0b7b82 */ /* 0x000e620000000800 */
[----:B0-----:R-:W-:-:S05]  /*0210*/  IMAD.WIDE R2, R2, 0x4, R6 ;  /* 0x0000000402027825 */ /* 0x001fca00078e0206 */
[----:B------:R-:W-:Y:S01]  /*0220*/  STG.E desc[UR4][R2.64], R9 ;  /* 0x0000000902007986 */ /* 0x000fe2000c101904 */
[----:B-1----:R-:W-:-:S06]  /*0230*/  IMAD.WIDE R4, R11, 0x4, R4 ;  /* 0x000000040b047825 */ /* 0x002fcc00078e0204 */
[----:B------:R-:W2:Y:S02]  /*0240*/  LDG.E R4, desc[UR4][R4.64] ;  /* 0x0000000404047981 */ /* 0x000ea4000c1e1900 */
[----:B--2---:R-:W-:-:S05]  /*0250*/  FMUL R7, R4, R9 ;  /* 0x0000000904077220 */ /* 0x004fca0000400000 */
[----:B------:R-:W-:Y:S01]  /*0260*/  STG.E desc[UR4][R2.64], R7 ;  /* 0x0000000702007986 */ /* 0x000fe2000c101904 */
[----:B------:R-:W-:Y:S05]  /*0270*/  EXIT ;  /* 0x000000000000794d */ /* 0x000fea0003800000 */
        .weak           $__internal_0_$__cuda_sm3x_div_rn_noftz_f32_slowpath
        .type           $__internal_0_$__cuda_sm3x_div_rn_noftz_f32_slowpath,@function
        .size           $__internal_0_$__cuda_sm3x_div_rn_noftz_f32_slowpath,(.L_x_14 - $__internal_0_$__cuda_sm3x_div_rn_noftz_f32_slowpath)
$__internal_0_$__cuda_sm3x_div_rn_noftz_f32_slowpath:
[--C-:B------:R-:W-:Y:S01]  /*0280*/  SHF.R.U32.HI R8, RZ, 0x17, R3.reuse ;  /* 0x00000017ff087819 */ /* 0x100fe20000011603 */
[----:B------:R-:W-:Y:S01]  /*0290*/  BSSY.RECONVERGENT B1, `(.L_x_2) ;  /* 0x0000064000017945 */ /* 0x000fe20003800200 */
[--C-:B------:R-:W-:Y:S01]  /*02a0*/  SHF.R.U32.HI R7, RZ, 0x17, R0.reuse ;  /* 0x00000017ff077819 */ /* 0x100fe20000011600 */
[----:B------:R-:W-:Y:S01]  /*02b0*/  IMAD.MOV.U32 R10, RZ, RZ, R0 ;  /* 0x000000ffff0a7224 */ /* 0x000fe200078e0000 */
[----:B------:R-:W-:Y:S01]  /*02c0*/  LOP3.LUT R9, R8, 0xff, RZ, 0xc0, !PT ;  /* 0x000000ff08097812 */ /* 0x000fe200078ec0ff */
[----:B------:R-:W-:Y:S01]  /*02d0*/  IMAD.MOV.U32 R11, RZ, RZ, R3 ;  /* 0x000000ffff0b7224 */ /* 0x000fe200078e0003 */
[----:B------:R-:W-:-:S03]  /*02e0*/  LOP3.LUT R8, R7, 0xff, RZ, 0xc0, !PT ;  /* 0x000000ff07087812 */ /* 0x000fc600078ec0ff */
[----:B------:R-:W-:Y:S02]  /*02f0*/  VIADD R13, R9, 0xffffffff ;  /* 0xffffffff090d7836 */ /* 0x000fe40000000000 */
[----:B------:R-:W-:-:S03]  /*0300*/  VIADD R12, R8, 0xffffffff ;  /* 0xffffffff080c7836 */ /* 0x000fc60000000000 */
[----:B------:R-:W-:-:S04]  /*0310*/  ISETP.GT.U32.AND P0, PT, R13, 0xfd, PT ;  /* 0x000000fd0d00780c */ /* 0x000fc80003f04070 */
[----:B------:R-:W-:-:S13]  /*0320*/  ISETP.GT.U32.OR P0, PT, R12, 0xfd, P0 ;  /* 0x000000fd0c00780c */ /* 0x000fda0000704470 */
[----:B------:R-:W-:Y:S01]  /*0330*/  @!P0 IMAD.MOV.U32 R7, RZ, RZ, RZ ;  /* 0x000000ffff078224 */ /* 0x000fe200078e00ff */
[----:B------:R-:W-:Y:S06]  /*0340*/  @!P0 BRA `(.L_x_3) ;  /* 0x00000000005c8947 */ /* 0x000fec0003800000 */
[----:B------:R-:W-:Y:S02]  /*0350*/  FSETP.GTU.FTZ.AND P0, PT, |R0|, +INF , PT ;  /* 0x7f8000000000780b */ /* 0x000fe40003f1c200 */
[----:B------:R-:W-:-:S04]  /*0360*/  FSETP.GTU.FTZ.AND P1, PT, |R3|, +INF , PT ;  /* 0x7f8000000300780b */ /* 0x000fc80003f3c200 */
[----:B------:R-:W-:-:S13]  /*0370*/  PLOP3.LUT P0, PT, P0, P1, PT, 0xf8, 0x8f ;  /* 0x00000000008f781c */ /* 0x000fda0000703f70 */
[----:B------:R-:W-:Y:S05]  /*0380*/  @P0 BRA `(.L_x_4) ;  /* 0x00000004004c0947 */ /* 0x000fea0003800000 */
[----:B------:R-:W-:-:S13]  /*0390*/  LOP3.LUT P0, RZ, R11, 0x7fffffff, R10, 0xc8, !PT ;  /* 0x7fffffff0bff7812 */ /* 0x000fda000780c80a */
[----:B------:R-:W-:Y:S05]  /*03a0*/  @!P0 BRA `(.L_x_5) ;  /* 0x00000004003c8947 */ /* 0x000fea0003800000 */
[C---:B------:R-:W-:Y:S02]  /*03b0*/  FSETP.NEU.FTZ.AND P2, PT, |R0|.reuse, +INF , PT ;  /* 0x7f8000000000780b */ /* 0x040fe40003f5d200 */
[----:B------:R-:W-:Y:S02]  /*03c0*/  FSETP.NEU.FTZ.AND P1, PT, |R3|, +INF , PT ;  /* 0x7f8000000300780b */ /* 0x000fe40003f3d200 */
[----:B------:R-:W-:-:S11]  /*03d0*/  FSETP.NEU.FTZ.AND P0, PT, |R0|, +INF , PT ;  /* 0x7f8000000000780b */ /* 0x000fd60003f1d200 */
[----:B------:R-:W-:Y:S05]  /*03e0*/  @!P1 BRA !P2, `(.L_x_5) ;  /* 0x00000004002c9947 */ /* 0x000fea0005000000 */
[----:B------:R-:W-:-:S04]  /*03f0*/  LOP3.LUT P2, RZ, R10, 0x7fffffff, RZ, 0xc0, !PT ;  /* 0x7fffffff0aff7812 */ /* 0x000fc8000784c0ff */
[----:B------:R-:W-:-:S13]  /*0400*/  PLOP3.LUT P1, PT, P1, P2, PT, 0x2f, 0xf2 ;  /* 0x0000000000f2781c */ /* 0x000fda0000f24577 */
[----:B------:R-:W-:Y:S05]  /*0410*/  @P1 BRA `(.L_x_6) ;  /* 0x0000000400181947 */ /* 0x000fea0003800000 */
[----:B------:R-:W-:-:S04]  /*0420*/  LOP3.LUT P1, RZ, R11, 0x7fffffff, RZ, 0xc0, !PT ;  /* 0x7fffffff0bff7812 */ /* 0x000fc8000782c0ff */
[----:B------:R-:W-:-:S13]  /*0430*/  PLOP3.LUT P0, PT, P0, P1, PT, 0x2f, 0xf2 ;  /* 0x0000000000f2781c */ /* 0x000fda0000702577 */
[----:B------:R-:W-:Y:S05]  /*0440*/  @P0 BRA `(.L_x_7) ;  /* 0x0000000400000947 */ /* 0x000fea0003800000 */
[----:B------:R-:W-:Y:S02]  /*0450*/  ISETP.GE.AND P0, PT, R12, RZ, PT ;  /* 0x000000ff0c00720c */ /* 0x000fe40003f06270 */
[----:B------:R-:W-:-:S11]  /*0460*/  ISETP.GE.AND P1, PT, R13, RZ, PT ;  /* 0x000000ff0d00720c */ /* 0x000fd60003f26270 */
[----:B------:R-:W-:Y:S02]  /*0470*/  @P0 IMAD.MOV.U32 R7, RZ, RZ, RZ ;  /* 0x000000ffff070224 */ /* 0x000fe400078e00ff */
[----:B------:R-:W-:Y:S01]  /*0480*/  @!P0 FFMA R10, R0, 1.84467440737095516160e+19, RZ ;  /* 0x5f800000000a8823 */ /* 0x000fe200000000ff */
[----:B------:R-:W-:Y:S02]  /*0490*/  @!P0 IMAD.MOV.U32 R7, RZ, RZ, -0x40 ;  /* 0xffffffc0ff078424 */ /* 0x000fe400078e00ff */
[----:B------:R-:W-:Y:S02]  /*04a0*/  @!P1 FFMA R11, R3, 1.84467440737095516160e+19, RZ ;  /* 0x5f800000030b9823 */ /* 0x000fe400000000ff */
[----:B------:R-:W-:-:S07]  /*04b0*/  @!P1 VIADD R7, R7, 0x40 ;  /* 0x0000004007079836 */ /* 0x000fce0000000000 */
.L_x_3:
[----:B------:R-:W-:Y:S01]  /*04c0*/  LEA R0, R9, 0xc0800000, 0x17 ;  /* 0xc080000009007811 */ /* 0x000fe200078eb8ff */
[----:B------:R-:W-:Y:S01]  /*04d0*/  VIADD R8, R8, 0xffffff81 ;  /* 0xffffff8108087836 */ /* 0x000fe20000000000 */
[----:B------:R-:W-:Y:S03]  /*04e0*/  BSSY.RECONVERGENT B2, `(.L_x_8) ;  /* 0x0000035000027945 */ /* 0x000fe60003800200 */
[----:B------:R-:W-:Y:S02]  /*04f0*/  IMAD.IADD R11, R11, 0x1, -R0 ;  /* 0x000000010b0b7824 */ /* 0x000fe400078e0a00 */
[C---:B------:R-:W-:Y:S01]  /*0500*/  IMAD R0, R8.reuse, -0x800000, R10 ;  /* 0xff80000008007824 */ /* 0x040fe200078e020a */
[----:B------:R-:W-:Y:S01]  /*0510*/  IADD3 R8, PT, PT, R8, 0x7f, -R9 ;  /* 0x0000007f08087810 */ /* 0x000fe20007ffe809 */
[----:B------:R-:W0:Y:S01]  /*0520*/  MUFU.RCP R3, R11 ;  /* 0x0000000b00037308 */ /* 0x000e220000001000 */
[----:B------:R-:W-:-:S03]  /*0530*/  FADD.FTZ R13, -R11, -RZ ;  /* 0x800000ff0b0d7221 */ /* 0x000fc60000010100 */
[----:B------:R-:W-:Y:S02]  /*0540*/  IMAD.IADD R8, R8, 0x1, R7 ;  /* 0x0000000108087824 */ /* 0x000fe400078e0207 */
[----:B0-----:R-:W-:-:S04]  /*0550*/  FFMA R12, R3, R13, 1 ;  /* 0x3f800000030c7423 */ /* 0x001fc8000000000d */
[----:B------:R-:W-:-:S04]  /*0560*/  FFMA R12, R3, R12, R3 ;  /* 0x0000000c030c7223 */ /* 0x000fc80000000003 */
[----:B------:R-:W-:-:S04]  /*0570*/  FFMA R3, R0, R12, RZ ;  /* 0x0000000c00037223 */ /* 0x000fc800000000ff */
[----:B------:R-:W-:-:S04]  /*0580*/  FFMA R10, R13, R3, R0 ;  /* 0x000000030d0a7223 */ /* 0x000fc80000000000 */
[----:B------:R-:W-:-:S04]  /*0590*/  FFMA R15, R12, R10, R3 ;  /* 0x0000000a0c0f7223 */ /* 0x000fc80000000003 */
[----:B------:R-:W-:-:S04]  /*05a0*/  FFMA R10, R13, R15, R0 ;  /* 0x0000000f0d0a7223 */ /* 0x000fc80000000000 */
[----:B------:R-:W-:-:S05]  /*05b0*/  FFMA R0, R12, R10, R15 ;  /* 0x0000000a0c007223 */ /* 0x000fca000000000f */
[----:B------:R-:W-:-:S04]  /*05c0*/  SHF.R.U32.HI R3, RZ, 0x17, R0 ;  /* 0x00000017ff037819 */ /* 0x000fc80000011600 */
[----:B------:R-:W-:-:S05]  /*05d0*/  LOP3.LUT R3, R3, 0xff, RZ, 0xc0, !PT ;  /* 0x000000ff03037812 */ /* 0x000fca00078ec0ff */
[----:B------:R-:W-:-:S04]  /*05e0*/  IMAD.IADD R9, R3, 0x1, R8 ;  /* 0x0000000103097824 */ /* 0x000fc800078e0208 */
[----:B------:R-:W-:-:S05]  /*05f0*/  VIADD R3, R9, 0xffffffff ;  /* 0xffffffff09037836 */ /* 0x000fca0000000000 */
[----:B------:R-:W-:-:S13]  /*0600*/  ISETP.GE.U32.AND P0, PT, R3, 0xfe, PT ;  /* 0x000000fe0300780c */ /* 0x000fda0003f06070 */
[----:B------:R-:W-:Y:S05]  /*0610*/  @!P0 BRA `(.L_x_9) ;  /* 0x0000000000808947 */ /* 0x000fea0003800000 */
[----:B------:R-:W-:-:S13]  /*0620*/  ISETP.GT.AND P0, PT, R9, 0xfe, PT ;  /* 0x000000fe0900780c */ /* 0x000fda0003f04270 */
[----:B------:R-:W-:Y:S05]  /*0630*/  @P0 BRA `(.L_x_10) ;  /* 0x00000000006c0947 */ /* 0x000fea0003800000 */
[----:B------:R-:W-:-:S13]  /*0640*/  ISETP.GE.AND P0, PT, R9, 0x1, PT ;  /* 0x000000010900780c */ /* 0x000fda0003f06270 */
[----:B------:R-:W-:Y:S05]  /*0650*/  @P0 BRA `(.L_x_11) ;  /* 0x0000000000740947 */ /* 0x000fea0003800000 */
[----:B------:R-:W-:Y:S02]  /*0660*/  ISETP.GE.AND P0, PT, R9, -0x18, PT ;  /* 0xffffffe80900780c */ /* 0x000fe40003f06270 */
[----:B------:R-:W-:-:S11]  /*0670*/  LOP3.LUT R0, R0, 0x80000000, RZ, 0xc0, !PT ;  /* 0x8000000000007812 */ /* 0x000fd600078ec0ff */
[----:B------:R-:W-:Y:S05]  /*0680*/  @!P0 BRA `(.L_x_11) ;  /* 0x0000000000688947 */ /* 0x000fea0003800000 */
[CCC-:B------:R-:W-:Y:S01]  /*0690*/  FFMA.RZ R3, R12.reuse, R10.reuse, R15.reuse ;  /* 0x0000000a0c037223 */ /* 0x1c0fe2000000c00f */
[CCC-:B------:R-:W-:Y:S01]  /*06a0*/  FFMA.RM R8, R12.reuse, R10.reuse, R15.reuse ;  /* 0x0000000a0c087223 */ /* 0x1c0fe2000000400f */
[C---:B------:R-:W-:Y:S02]  /*06b0*/  ISETP.NE.AND P2, PT, R9.reuse, RZ, PT ;  /* 0x000000ff0900720c */ /* 0x040fe40003f45270 */
[----:B------:R-:W-:Y:S02]  /*06c0*/  ISETP.NE.AND P1, PT, R9, RZ, PT ;  /* 0x000000ff0900720c */ /* 0x000fe40003f25270 */
[----:B------:R-:W-:Y:S01]  /*06d0*/  LOP3.LUT R7, R3, 0x7fffff, RZ, 0xc0, !PT ;  /* 0x007fffff03077812 */ /* 0x000fe200078ec0ff */
[----:B------:R-:W-:Y:S01]  /*06e0*/  FFMA.RP R3, R12, R10, R15 ;  /* 0x0000000a0c037223 */ /* 0x000fe2000000800f */
[----:B------:R-:W-:Y:S02]  /*06f0*/  VIADD R10, R9, 0x20 ;  /* 0x00000020090a7836 */ /* 0x000fe40000000000 */
[----:B------:R-:W-:Y:S01]  /*0700*/  LOP3.LUT R7, R7, 0x800000, RZ, 0xfc, !PT ;  /* 0x0080000007077812 */ /* 0x000fe200078efcff */
[----:B------:R-:W-:Y:S01]  /*0710*/  IMAD.MOV R9, RZ, RZ, -R9 ;  /* 0x000000ffff097224 */ /* 0x000fe200078e0a09 */
[----:B------:R-:W-:-:S02]  /*0720*/  FSETP.NEU.FTZ.AND P0, PT, R3, R8, PT ;  /* 0x000000080300720b */ /* 0x000fc40003f1d000 */
[----:B------:R-:W-:Y:S02]  /*0730*/  SHF.L.U32 R10, R7, R10, RZ ;  /* 0x0000000a070a7219 */ /* 0x000fe400000006ff */
[----:B------:R-:W-:Y:S02]  /*0740*/  SEL R8, R9, RZ, P2 ;  /* 0x000000ff09087207 */ /* 0x000fe40001000000 */
[----:B------:R-:W-:Y:S02]  /*0750*/  ISETP.NE.AND P1, PT, R10, RZ, P1 ;  /* 0x000000ff0a00720c */ /* 0x000fe40000f25270 */
[----:B------:R-:W-:Y:S02]  /*0760*/  SHF.R.U32.HI R8, RZ, R8, R7 ;  /* 0x00000008ff087219 */ /* 0x000fe40000011607 */
[----:B------:R-:W-:Y:S02]  /*0770*/  PLOP3.LUT P0, PT, P0, P1, PT, 0xf8, 0x8f ;  /* 0x00000000008f781c */ /* 0x000fe40000703f70 */
[----:B------:R-:W-:-:S02]  /*0780*/  SHF.R.U32.HI R10, RZ, 0x1, R8 ;  /* 0x00000001ff0a7819 */ /* 0x000fc40000011608 */
[----:B------:R-:W-:-:S04]  /*0790*/  SEL R3, RZ, 0x1, !P0 ;  /* 0x00000001ff037807 */ /* 0x000fc80004000000 */
[----:B------:R-:W-:-:S04]  /*07a0*/  LOP3.LUT R3, R3, 0x1, R10, 0xf8, !PT ;  /* 0x0000000103037812 */ /* 0x000fc800078ef80a */
[----:B------:R-:W-:-:S05]  /*07b0*/  LOP3.LUT R3, R3, R8, RZ, 0xc0, !PT ;  /* 0x0000000803037212 */ /* 0x000fca00078ec0ff */
[----:B------:R-:W-:-:S05]  /*07c0*/  IMAD.IADD R3, R10, 0x1, R3 ;  /* 0x000000010a037824 */ /* 0x000fca00078e0203 */
[----:B------:R-:W-:Y:S01]  /*07d0*/  LOP3.LUT R0, R3, R0, RZ, 0xfc, !PT ;  /* 0x0000000003007212 */ /* 0x000fe200078efcff */
[----:B------:R-:W-:Y:S06]  /*07e0*/  BRA `(.L_x_11) ;  /* 0x0000000000107947 */ /* 0x000fec0003800000 */
.L_x_10:
[----:B------:R-:W-:-:S04]  /*07f0*/  LOP3.LUT R0, R0, 0x80000000, RZ, 0xc0, !PT ;  /* 0x8000000000007812 */ /* 0x000fc800078ec0ff */
[----:B------:R-:W-:Y:S01]  /*0800*/  LOP3.LUT R0, R0, 0x7f800000, RZ, 0xfc, !PT ;  /* 0x7f80000000007812 */ /* 0x000fe200078efcff */
[----:B------:R-:W-:Y:S06]  /*0810*/  BRA `(.L_x_11) ;  /* 0x0000000000047947 */ /* 0x000fec0003800000 */
.L_x_9:
[----:B------:R-:W-:-:S07]  /*0820*/  IMAD R0, R8, 0x800000, R0 ;  /* 0x0080000008007824 */ /* 0x000fce00078e0200 */
.L_x_11:
[----:B------:R-:W-:Y:S05]  /*0830*/  BSYNC.RECONVERGENT B2 ;  /* 0x0000000000027941 */ /* 0x000fea0003800200 */
.L_x_8:
[----:B------:R-:W-:Y:S05]  /*0840*/  BRA `(.L_x_12) ;  /* 0x0000000000207947 */ /* 0x000fea0003800000 */
.L_x_7:
[----:B------:R-:W-:-:S04]  /*0850*/  LOP3.LUT R0, R11, 0x80000000, R10, 0x48, !PT ;  /* 0x800000000b007812 */ /* 0x000fc800078e480a */
[----:B------:R-:W-:Y:S01]  /*0860*/  LOP3.LUT R0, R0, 0x7f800000, RZ, 0xfc, !PT ;  /* 0x7f80000000007812 */ /* 0x000fe200078efcff */
[----:B------:R-:W-:Y:S06]  /*0870*/  BRA `(.L_x_12) ;  /* 0x0000000000147947 */ /* 0x000fec0003800000 */
.L_x_6:
[----:B------:R-:W-:Y:S01]  /*0880*/  LOP3.LUT R0, R11, 0x80000000, R10, 0x48, !PT ;  /* 0x800000000b007812 */ /* 0x000fe200078e480a */
[----:B------:R-:W-:Y:S06]  /*0890*/  BRA `(.L_x_12) ;  /* 0x00000000000c7947 */ /* 0x000fec0003800000 */
.L_x_5:
[----:B------:R-:W0:Y:S01]  /*08a0*/  MUFU.RSQ R0, -QNAN ;  /* 0xffc0000000007908 */ /* 0x000e220000001400 */
[----:B------:R-:W-:Y:S05]  /*08b0*/  BRA `(.L_x_12) ;  /* 0x0000000000047947 */ /* 0x000fea0003800000 */
.L_x_4:
[----:B------:R-:W-:-:S07]  /*08c0*/  FADD.FTZ R0, R0, R3 ;  /* 0x0000000300007221 */ /* 0x000fce0000010000 */
.L_x_12:
[----:B------:R-:W-:Y:S05]  /*08d0*/  BSYNC.RECONVERGENT B1 ;  /* 0x0000000000017941 */ /* 0x000fea0003800200 */
.L_x_2:
[----:B------:R-:W-:-:S04]  /*08e0*/  IMAD.MOV.U32 R7, RZ, RZ, 0x0 ;  /* 0x00000000ff077424 */ /* 0x000fc800078e00ff */
[----:B0-----:R-:W-:Y:S05]  /*08f0*/  RET.REL.NODEC R6 `(_Z13swiglu_kernelPKfPfi) ;  /* 0xfffffff406c07950 */ /* 0x001fea0003c3ffff */
.L_x_13:
[----:B------:R-:W-:-:S00]  /*0900*/  BRA `(.L_x_13) ;  /* 0xfffffffc00fc7947 */ /* 0x000fc0000383ffff */
[----:B------:R-:W-:-:S00]  /*0910*/  NOP ;  /* 0x0000000000007918 */ /* 0x000fc00000000000 */
        /* <DEDUP_REMOVED lines=14> */
.L_x_14:


//--------------------- .nv.shared.reserved.0     --------------------------
	.section	.nv.shared.reserved.0,"aw",@nobits
	.weak		__nv_reservedSMEM_offset_0_alias
	.size		__nv_reservedSMEM_offset_0_alias, 0, 64
	.other		__nv_reservedSMEM_offset_0_alias,@"STO_CUDA_RESERVED_SHARED STV_DEFAULT"
__nv_reservedSMEM_offset_0_alias:
	.zero		0
	.zero		64


//--------------------- .nv.constant0._Z13swiglu_kernelPKfPfi --------------------------
	.section	.nv.constant0._Z13swiglu_kernelPKfPfi,"a",@progbits
	.sectionflags	@""
	.align	4
.nv.constant0._Z13swiglu_kernelPKfPfi:
	.zero		916


//--------------------- SYMBOLS --------------------------

	.type		.nv.reservedSmem.offset0,@object
	.size		.nv.reservedSmem.offset0,0x4
